	.headerflags	@"EF_CUDA_TEXMODE_UNIFIED EF_CUDA_64BIT_ADDRESS EF_CUDA_ACCELERATORS EF_CUDA_SM90 EF_CUDA_VIRTUAL_SM(EF_CUDA_SM90)"
	.elftype	@"ET_EXEC"


//--------------------- .nv.info                  --------------------------
	.section	.nv.info,"",@"SHT_CUDA_INFO"
	.align	4


	//----- nvinfo : EIATTR_REGCOUNT
	.align		4
        /*0000*/ 	.byte	0x04, 0x2f
        /*0002*/ 	.short	(.L_3 - .L_2)
	.align		4
.L_2:
        /*0004*/ 	.word	index@(triton_poi_fused__native_batch_norm_legit_no_training_relu_threshold_backward_2)
        /*0008*/ 	.word	0x0000001e


	//----- nvinfo : EIATTR_MIN_STACK_SIZE
	.align		4
.L_3:
        /*000c*/ 	.byte	0x04, 0x12
        /*000e*/ 	.short	(.L_5 - .L_4)
	.align		4
.L_4:
        /*0010*/ 	.word	index@(triton_poi_fused__native_batch_norm_legit_no_training_relu_threshold_backward_2)
        /*0014*/ 	.word	0x00000000


	//----- nvinfo : EIATTR_FRAME_SIZE
	.align		4
.L_5:
        /*0018*/ 	.byte	0x04, 0x11
        /*001a*/ 	.short	(.L_7 - .L_6)
	.align		4
.L_6:
        /*001c*/ 	.word	index@(triton_poi_fused__native_batch_norm_legit_no_training_relu_threshold_backward_2)
        /*0020*/ 	.word	0x00000000


	//----- nvinfo : EIATTR_MIN_STACK_SIZE
	.align		4
.L_7:
        /*0024*/ 	.byte	0x04, 0x12
        /*0026*/ 	.short	(.L_9 - .L_8)
	.align		4
.L_8:
        /*0028*/ 	.word	index@(triton_poi_fused__native_batch_norm_legit_no_training_relu_threshold_backward_2)
        /*002c*/ 	.word	0x00000000
.L_9:


//--------------------- .nv.info.triton_poi_fused__native_batch_norm_legit_no_training_relu_threshold_backward_2 --------------------------
	.section	.nv.info.triton_poi_fused__native_batch_norm_legit_no_training_relu_threshold_backward_2,"",@"SHT_CUDA_INFO"
	.sectionflags	@""
	.align	4


	//----- nvinfo : EIATTR_CUDA_API_VERSION
	.align		4
        /*0000*/ 	.byte	0x04, 0x37
        /*0002*/ 	.short	(.L_11 - .L_10)
.L_10:
        /*0004*/ 	.word	0x0000007c


	//----- nvinfo : EIATTR_KPARAM_INFO
	.align		4
.L_11:
        /*0008*/ 	.byte	0x04, 0x17
        /*000a*/ 	.short	(.L_13 - .L_12)
.L_12:
        /*000c*/ 	.word	0x00000000
        /*0010*/ 	.short	0x0007
        /*0012*/ 	.short	0x0038
        /*0014*/ 	.byte	0x00, 0xf0, 0x11, 0x00


	//----- nvinfo : EIATTR_KPARAM_INFO
	.align		4
.L_13:
        /*0018*/ 	.byte	0x04, 0x17
        /*001a*/ 	.short	(.L_15 - .L_14)
.L_14:
        /*001c*/ 	.word	0x00000000
        /*0020*/ 	.short	0x0006
        /*0022*/ 	.short	0x0030
        /*0024*/ 	.byte	0x00, 0xf4, 0x21, 0x00


	//----- nvinfo : EIATTR_KPARAM_INFO
	.align		4
.L_15:
        /*0028*/ 	.byte	0x04, 0x17
        /*002a*/ 	.short	(.L_17 - .L_16)
.L_16:
        /*002c*/ 	.word	0x00000000
        /*0030*/ 	.short	0x0005
        /*0032*/ 	.short	0x0028
        /*0034*/ 	.byte	0x00, 0xf4, 0x21, 0x00


	//----- nvinfo : EIATTR_KPARAM_INFO
	.align		4
.L_17:
        /*0038*/ 	.byte	0x04, 0x17
        /*003a*/ 	.short	(.L_19 - .L_18)
.L_18:
        /*003c*/ 	.word	0x00000000
        /*0040*/ 	.short	0x0004
        /*0042*/ 	.short	0x0020
        /*0044*/ 	.byte	0x00, 0xf4, 0x21, 0x00


	//----- nvinfo : EIATTR_KPARAM_INFO
	.align		4
.L_19:
        /*0048*/ 	.byte	0x04, 0x17
        /*004a*/ 	.short	(.L_21 - .L_20)
.L_20:
        /*004c*/ 	.word	0x00000000
        /*0050*/ 	.short	0x0003
        /*0052*/ 	.short	0x0018
        /*0054*/ 	.byte	0x00, 0xf4, 0x21, 0x00


	//----- nvinfo : EIATTR_KPARAM_INFO
	.align		4
.L_21:
        /*0058*/ 	.byte	0x04, 0x17
        /*005a*/ 	.short	(.L_23 - .L_22)
.L_22:
        /*005c*/ 	.word	0x00000000
        /*0060*/ 	.short	0x0002
        /*0062*/ 	.short	0x0010
        /*0064*/ 	.byte	0x00, 0xf4, 0x21, 0x00


	//----- nvinfo : EIATTR_KPARAM_INFO
	.align		4
.L_23:
        /*0068*/ 	.byte	0x04, 0x17
        /*006a*/ 	.short	(.L_25 - .L_24)
.L_24:
        /*006c*/ 	.word	0x00000000
        /*0070*/ 	.short	0x0001
        /*0072*/ 	.short	0x0008
        /*0074*/ 	.byte	0x00, 0xf4, 0x21, 0x00


	//----- nvinfo : EIATTR_KPARAM_INFO
	.align		4
.L_25:
        /*0078*/ 	.byte	0x04, 0x17
        /*007a*/ 	.short	(.L_27 - .L_26)
.L_26:
        /*007c*/ 	.word	0x00000000
        /*0080*/ 	.short	0x0000
        /*0082*/ 	.short	0x0000
        /*0084*/ 	.byte	0x00, 0xf4, 0x21, 0x00


	//----- nvinfo : EIATTR_SPARSE_MMA_MASK
	.align		4
.L_27:
        /*0088*/ 	.byte	0x03, 0x50
        /*008a*/ 	.short	0x0000


	//----- nvinfo : EIATTR_MAXREG_COUNT
	.align		4
        /*008c*/ 	.byte	0x03, 0x1b
        /*008e*/ 	.short	0x00ff


	//----- nvinfo : EIATTR_EXIT_INSTR_OFFSETS
	.align		4
        /*0090*/ 	.byte	0x04, 0x1c
        /*0092*/ 	.short	(.L_29 - .L_28)


	//   ....[0]....
.L_28:
        /*0094*/ 	.word	0x00000620


	//   ....[1]....
        /*0098*/ 	.word	0x00000640


	//----- nvinfo : EIATTR_REQNTID
	.align		4
.L_29:
        /*009c*/ 	.byte	0x04, 0x10
        /*009e*/ 	.short	(.L_31 - .L_30)
.L_30:
        /*00a0*/ 	.word	0x00000080
        /*00a4*/ 	.word	0x00000001
        /*00a8*/ 	.word	0x00000001


	//----- nvinfo : EIATTR_CBANK_PARAM_SIZE
	.align		4
.L_31:
        /*00ac*/ 	.byte	0x03, 0x19
        /*00ae*/ 	.short	0x003c


	//----- nvinfo : EIATTR_PARAM_CBANK
	.align		4
        /*00b0*/ 	.byte	0x04, 0x0a
        /*00b2*/ 	.short	(.L_33 - .L_32)
	.align		4
.L_32:
        /*00b4*/ 	.word	index@(.nv.constant0.triton_poi_fused__native_batch_norm_legit_no_training_relu_threshold_backward_2)
        /*00b8*/ 	.short	0x0210
        /*00ba*/ 	.short	0x003c


	//----- nvinfo : EIATTR_SW_WAR
	.align		4
.L_33:
        /*00bc*/ 	.byte	0x04, 0x36
        /*00be*/ 	.short	(.L_35 - .L_34)
.L_34:
        /*00c0*/ 	.word	0x00000008
.L_35:


//--------------------- .nv.callgraph             --------------------------
	.section	.nv.callgraph,"",@"SHT_CUDA_CALLGRAPH"
	.align	4
	.sectionentsize	8
	.align		4
        /*0000*/ 	.word	0x00000000
	.align		4
        /*0004*/ 	.word	0xffffffff
	.align		4
        /*0008*/ 	.word	0x00000000
	.align		4
        /*000c*/ 	.word	0xfffffffe
	.align		4
        /*0010*/ 	.word	0x00000000
	.align		4
        /*0014*/ 	.word	0xfffffffd
	.align		4
        /*0018*/ 	.word	0x00000000
	.align		4
        /*001c*/ 	.word	0xfffffffc


//--------------------- .nv.constant4             --------------------------
	.section	.nv.constant4,"a",@progbits
	.align	8
	.align		8
.nv.constant4:
        /*0000*/ 	.dword	_$_str
	.align		8
        /*0008*/ 	.dword	_$_str_$_2


//--------------------- .text.triton_poi_fused__native_batch_norm_legit_no_training_relu_threshold_backward_2 --------------------------
	.section	.text.triton_poi_fused__native_batch_norm_legit_no_training_relu_threshold_backward_2,"ax",@progbits
	.align	128
        .global         triton_poi_fused__native_batch_norm_legit_no_training_relu_threshold_backward_2
        .type           triton_poi_fused__native_batch_norm_legit_no_training_relu_threshold_backward_2,@function
        .size           triton_poi_fused__native_batch_norm_legit_no_training_relu_threshold_backward_2,(.L_x_1 - triton_poi_fused__native_batch_norm_legit_no_training_relu_threshold_backward_2)
        .other          triton_poi_fused__native_batch_norm_legit_no_training_relu_threshold_backward_2,@"STO_CUDA_ENTRY STV_DEFAULT"
triton_poi_fused__native_batch_norm_legit_no_training_relu_threshold_backward_2:
.text.triton_poi_fused__native_batch_norm_legit_no_training_relu_threshold_backward_2:
[----:B------:R-:W0:Y:S01]  /*0000*/  LDC R1, c[0x0][0x28] ;  /* 0x00000a00ff017b82 */ /* 0x000e220000000800 */
[----:B------:R-:W1:Y:S01]  /*0010*/  S2R R0, SR_TID.X ;  /* 0x0000000000007919 */ /* 0x000e620000002100 */
[----:B------:R-:W-:Y:S01]  /*0020*/  HFMA2.MMA R2, -RZ, RZ, 0, 0 ;  /* 0x00000000ff027435 */ /* 0x000fe200000001ff */
[----:B------:R-:W-:-:S05]  /*0030*/  IMAD.MOV.U32 R6, RZ, RZ, RZ ;  /* 0x000000ffff067224 */ /* 0x000fca00078e00ff */
[----:B------:R-:W2:Y:S01]  /*0040*/  LDC.64 R4, c[0x0][0x220] ;  /* 0x00008800ff047b82 */ /* 0x000ea20000000a00 */
[----:B------:R-:W3:Y:S01]  /*0050*/  S2R R3, SR_CTAID.X ;  /* 0x0000000000037919 */ /* 0x000ee20000002500 */
[----:B------:R-:W-:Y:S01]  /*0060*/  IMAD.MOV.U32 R16, RZ, RZ, RZ ;  /* 0x000000ffff107224 */ /* 0x000fe200078e00ff */
[----:B------:R-:W-:-:S05]  /*0070*/  ULDC.64 UR4, c[0x0][0x208] ;  /* 0x0000820000047ab9 */ /* 0x000fca0000000a00 */
[----:B------:R-:W4:Y:S08]  /*0080*/  LDC.64 R26, c[0x0][0x218] ;  /* 0x00008600ff1a7b82 */ /* 0x000f300000000a00 */
[----:B------:R-:W5:Y:S01]  /*0090*/  LDC.64 R14, c[0x0][0x228] ;  /* 0x00008a00ff0e7b82 */ /* 0x000f620000000a00 */
[----:B------:R-:W-:Y:S02]  /*00a0*/  CS2R R18, SRZ ;  /* 0x0000000000127805 */ /* 0x000fe4000001ff00 */
[----:B------:R-:W-:Y:S01]  /*00b0*/  MOV R24, RZ ;  /* 0x000000ff00187202 */ /* 0x000fe20000000f00 */
[----:B------:R-:W-:Y:S01]  /*00c0*/  ULDC.64 UR6, c[0x0][0x240] ;  /* 0x0000900000067ab9 */ /* 0x000fe20000000a00 */
[----:B-1----:R-:W-:-:S04]  /*00d0*/  SHF.L.U32 R0, R0, 0x1, RZ ;  /* 0x0000000100007819 */ /* 0x002fc800000006ff */
[----:B------:R-:W-:-:S04]  /*00e0*/  LOP3.LUT R0, R0, 0xfe, RZ, 0xc0, !PT ;  /* 0x000000fe00007812 */ /* 0x000fc800078ec0ff */
[----:B---3--:R-:W-:-:S04]  /*00f0*/  LEA R3, R3, R0, 0x8 ;  /* 0x0000000003037211 */ /* 0x008fc800078e40ff */
[C---:B------:R-:W-:Y:S01]  /*0100*/  ISETP.GE.AND P0, PT, R3.reuse, 0xf040, PT ;  /* 0x0000f0400300780c */ /* 0x040fe20003f06270 */
[C---:B------:R-:W-:Y:S02]  /*0110*/  VIADD R7, R3.reuse, 0x1 ;  /* 0x0000000103077836 */ /* 0x040fe40000000000 */
[----:B------:R-:W-:-:S04]  /*0120*/  IMAD.HI R17, R3, -0x779bd671, R2 ;  /* 0x8864298f03117827 */ /* 0x000fc800078e0202 */
[----:B------:R-:W-:Y:S01]  /*0130*/  IMAD.HI R6, R7, -0x779bd671, R6 ;  /* 0x8864298f07067827 */ /* 0x000fe200078e0206 */
[----:B------:R-:W-:-:S04]  /*0140*/  SHF.R.U32.HI R0, RZ, 0x1f, R17 ;  /* 0x0000001fff007819 */ /* 0x000fc80000011611 */
[----:B------:R-:W-:Y:S02]  /*0150*/  SHF.R.U32.HI R7, RZ, 0x1f, R6 ;  /* 0x0000001fff077819 */ /* 0x000fe40000011606 */
[----:B------:R-:W-:Y:S02]  /*0160*/  LEA.HI.SX32 R13, R17, R0, 0x17 ;  /* 0x00000000110d7211 */ /* 0x000fe400078fbaff */
[----:B------:R-:W-:Y:S02]  /*0170*/  LEA.HI.SX32 R21, R6, R7, 0x17 ;  /* 0x0000000706157211 */ /* 0x000fe400078fbaff */
[----:B------:R-:W-:Y:S02]  /*0180*/  LEA.HI R2, R13, R13, RZ, 0x4 ;  /* 0x0000000d0d027211 */ /* 0x000fe400078f20ff */
[----:B------:R-:W-:Y:S02]  /*0190*/  LEA.HI R6, R21, R21, RZ, 0x4 ;  /* 0x0000001515067211 */ /* 0x000fe400078f20ff */
[----:B------:R-:W-:-:S02]  /*01a0*/  LOP3.LUT R2, R2, 0xfffffff0, RZ, 0xc0, !PT ;  /* 0xfffffff002027812 */ /* 0x000fc400078ec0ff */
[----:B------:R-:W-:Y:S02]  /*01b0*/  LOP3.LUT R8, R6, 0xfffffff0, RZ, 0xc0, !PT ;  /* 0xfffffff006087812 */ /* 0x000fe400078ec0ff */
[----:B------:R-:W-:Y:S01]  /*01c0*/  IADD3 R13, R13, -R2, RZ ;  /* 0x800000020d0d7210 */ /* 0x000fe20007ffe0ff */
[----:B------:R-:W-:Y:S01]  /*01d0*/  IMAD.MOV.U32 R2, RZ, RZ, RZ ;  /* 0x000000ffff027224 */ /* 0x000fe200078e00ff */
[----:B------:R-:W-:Y:S02]  /*01e0*/  IADD3 R21, R21, -R8, RZ ;  /* 0x8000000815157210 */ /* 0x000fe40007ffe0ff */
[----:B------:R-:W1:Y:S01]  /*01f0*/  LDC.64 R8, c[0x0][0x210] ;  /* 0x00008400ff087b82 */ /* 0x000e620000000a00 */
[----:B--2---:R-:W-:-:S04]  /*0200*/  IMAD.WIDE R6, R13, 0x4, R4 ;  /* 0x000000040d067825 */ /* 0x004fc800078e0204 */
[----:B------:R-:W-:Y:S01]  /*0210*/  IMAD.WIDE R10, R21, 0x4, R4 ;  /* 0x00000004150a7825 */ /* 0x000fe200078e0204 */
[----:B------:R2:W3:Y:S02]  /*0220*/  @!P0 LDG.E.EL R2, desc[UR4][R6.64] ;  /* 0x0000000406028981 */ /* 0x0004e4000c2e1900 */
[----:B------:R-:W1:Y:S02]  /*0230*/  LDC.64 R4, c[0x0][0x230] ;  /* 0x00008c00ff047b82 */ /* 0x000e640000000a00 */
[----:B------:R5:W3:Y:S01]  /*0240*/  @!P0 LDG.E.EL R16, desc[UR4][R10.64] ;  /* 0x000000040a108981 */ /* 0x000ae2000c2e1900 */
[----:B----4-:R-:W-:-:S04]  /*0250*/  IMAD.WIDE R22, R13, 0x4, R26 ;  /* 0x000000040d167825 */ /* 0x010fc800078e021a */
[----:B------:R-:W-:Y:S01]  /*0260*/  IMAD.WIDE R26, R21, 0x4, R26 ;  /* 0x00000004151a7825 */ /* 0x000fe200078e021a */
[----:B--2---:R-:W-:Y:S01]  /*0270*/  CS2R R6, SRZ ;  /* 0x0000000000067805 */ /* 0x004fe2000001ff00 */
[----:B------:R2:W4:Y:S02]  /*0280*/  @!P0 LDG.E.EL R19, desc[UR4][R22.64] ;  /* 0x0000000416138981 */ /* 0x000524000c2e1900 */
[----:B-----5:R-:W-:Y:S02]  /*0290*/  IMAD.WIDE R10, R13, 0x4, R14 ;  /* 0x000000040d0a7825 */ /* 0x020fe400078e020e */
[----:B------:R-:W5:Y:S02]  /*02a0*/  @!P0 LDG.E.EL R18, desc[UR4][R26.64] ;  /* 0x000000041a128981 */ /* 0x000f64000c2e1900 */
[----:B-1----:R-:W-:Y:S02]  /*02b0*/  IMAD.WIDE R8, R3, 0x4, R8 ;  /* 0x0000000403087825 */ /* 0x002fe400078e0208 */
[----:B------:R-:W4:Y:S02]  /*02c0*/  @!P0 LDG.E.EL R24, desc[UR4][R10.64] ;  /* 0x000000040a188981 */ /* 0x000f24000c2e1900 */
[----:B------:R-:W-:-:S02]  /*02d0*/  IMAD.WIDE R14, R21, 0x4, R14 ;  /* 0x00000004150e7825 */ /* 0x000fc400078e020e */
[----:B------:R1:W4:Y:S02]  /*02e0*/  @!P0 LDG.E.64 R6, desc[UR4][R8.64] ;  /* 0x0000000408068981 */ /* 0x000324000c1e1b00 */
[----:B0-----:R-:W-:-:S04]  /*02f0*/  IMAD.WIDE R12, R13, 0x4, R4 ;  /* 0x000000040d0c7825 */ /* 0x001fc800078e0204 */
[----:B------:R-:W-:Y:S01]  /*0300*/  IMAD.WIDE R4, R21, 0x4, R4 ;  /* 0x0000000415047825 */ /* 0x000fe200078e0204 */
[----:B------:R-:W-:-:S03]  /*0310*/  CS2R R20, SRZ ;  /* 0x0000000000147805 */ /* 0x000fc6000001ff00 */
[----:B--2---:R-:W-:-:S03]  /*0320*/  IMAD.MOV.U32 R23, RZ, RZ, RZ ;  /* 0x000000ffff177224 */ /* 0x004fc600078e00ff */
[----:B------:R-:W2:Y:S04]  /*0330*/  @!P0 LDG.E.EL R21, desc[UR4][R12.64] ;  /* 0x000000040c158981 */ /* 0x000ea8000c2e1900 */
[----:B------:R-:W2:Y:S04]  /*0340*/  @!P0 LDG.E.EL R23, desc[UR4][R14.64] ;  /* 0x000000040e178981 */ /* 0x000ea8000c2e1900 */
[----:B------:R0:W2:Y:S01]  /*0350*/  @!P0 LDG.E.EL R20, desc[UR4][R4.64] ;  /* 0x0000000404148981 */ /* 0x0000a2000c2e1900 */
[----:B-1----:R-:W-:Y:S01]  /*0360*/  HFMA2.MMA R9, -RZ, RZ, 1.625, 0 ;  /* 0x3e800000ff097435 */ /* 0x002fe200000001ff */
[----:B------:R-:W-:-:S05]  /*0370*/  LEA.HI.SX32 R17, R17, R0, 0x13 ;  /* 0x0000000011117211 */ /* 0x000fca00078f9aff */
[----:B------:R-:W-:-:S04]  /*0380*/  IMAD R0, R17, -0x3c10, R3 ;  /* 0xffffc3f011007824 */ /* 0x000fc800078e0203 */
[----:B------:R-:W-:Y:S02]  /*0390*/  IMAD R0, R17, 0x3c80, R0 ;  /* 0x00003c8011007824 */ /* 0x000fe400078e0200 */
[----:B---3--:R-:W-:Y:S01]  /*03a0*/  FADD R2, R2, 9.9999997473787516356e-06 ;  /* 0x3727c5ac02027421 */ /* 0x008fe20000000000 */
[----:B------:R-:W-:-:S03]  /*03b0*/  FADD R16, R16, 9.9999997473787516356e-06 ;  /* 0x3727c5ac10107421 */ /* 0x000fc60000000000 */
[----:B------:R-:W1:Y:S08]  /*03c0*/  MUFU.SQRT R22, R2 ;  /* 0x0000000200167308 */ /* 0x000e700000002000 */
[----:B------:R-:W3:Y:S01]  /*03d0*/  MUFU.SQRT R8, R16 ;  /* 0x0000001000087308 */ /* 0x000ee20000002000 */
[C---:B-1----:R-:W-:Y:S02]  /*03e0*/  FSETP.GT.AND P1, PT, R22.reuse, 8.50705917302346158658e+37, PT ;  /* 0x7e8000001600780b */ /* 0x042fe40003f24000 */
[----:B------:R-:W-:-:S02]  /*03f0*/  FSETP.GEU.AND P3, PT, R22, 1.175494350822287508e-38, PT ;  /* 0x008000001600780b */ /* 0x000fc40003f6e000 */
[C---:B---3--:R-:W-:Y:S02]  /*0400*/  FSETP.GT.AND P2, PT, R8.reuse, 8.50705917302346158658e+37, PT ;  /* 0x7e8000000800780b */ /* 0x048fe40003f44000 */
[----:B------:R-:W-:-:S07]  /*0410*/  FSETP.GEU.AND P4, PT, R8, 1.175494350822287508e-38, PT ;  /* 0x008000000800780b */ /* 0x000fce0003f8e000 */
[----:B------:R-:W-:-:S04]  /*0420*/  @P1 FMUL R22, R22, 0.25 ;  /* 0x3e80000016161820 */ /* 0x000fc80000400000 */
[----:B------:R-:W-:Y:S01]  /*0430*/  @!P3 FMUL R22, R22, 16777216 ;  /* 0x4b8000001616b820 */ /* 0x000fe20000400000 */
[----:B------:R-:W-:-:S04]  /*0440*/  @P2 FMUL R8, R8, 0.25 ;  /* 0x3e80000008082820 */ /* 0x000fc80000400000 */
[----:B------:R-:W-:Y:S01]  /*0450*/  @!P4 FMUL R8, R8, 16777216 ;  /* 0x4b8000000808c820 */ /* 0x000fe20000400000 */
[----:B------:R-:W1:Y:S01]  /*0460*/  MUFU.RCP R22, R22 ;  /* 0x0000001600167308 */ /* 0x000e620000001000 */
[----:B0-----:R-:W-:-:S07]  /*0470*/  FSEL R5, R9, 1, P1 ;  /* 0x3f80000009057808 */ /* 0x001fce0000800000 */
[----:B------:R-:W0:Y:S01]  /*0480*/  MUFU.RCP R8, R8 ;  /* 0x0000000800087308 */ /* 0x000e220000001000 */
[----:B------:R-:W-:Y:S01]  /*0490*/  FSEL R9, R9, 1, P2 ;  /* 0x3f80000009097808 */ /* 0x000fe20001000000 */
[----:B------:R-:W-:-:S04]  /*04a0*/  @!P3 FMUL R5, R5, 16777216 ;  /* 0x4b8000000505b820 */ /* 0x000fc80000400000 */
[----:B------:R-:W-:Y:S01]  /*04b0*/  @!P4 FMUL R9, R9, 16777216 ;  /* 0x4b8000000909c820 */ /* 0x000fe20000400000 */
[----:B-1----:R-:W-:Y:S02]  /*04c0*/  FMUL R2, R22, R5 ;  /* 0x0000000516027220 */ /* 0x002fe40000400000 */
[----:B------:R-:W1:Y:S01]  /*04d0*/  LDC.64 R4, c[0x0][0x238] ;  /* 0x00008e00ff047b82 */ /* 0x000e620000000a00 */
[----:B----4-:R-:W-:Y:S01]  /*04e0*/  FADD R19, -R19, R6 ;  /* 0x0000000613137221 */ /* 0x010fe20000000100 */
[----:B-----5:R-:W-:Y:S01]  /*04f0*/  FADD R18, -R18, R7 ;  /* 0x0000000712127221 */ /* 0x020fe20000000100 */
[----:B0-----:R-:W-:Y:S02]  /*0500*/  FMUL R9, R8, R9 ;  /* 0x0000000908097220 */ /* 0x001fe40000400000 */
[----:B------:R-:W-:Y:S02]  /*0510*/  FMUL R2, R2, R19 ;  /* 0x0000001302027220 */ /* 0x000fe40000400000 */
[----:B------:R-:W-:-:S02]  /*0520*/  FMUL R9, R9, R18 ;  /* 0x0000001209097220 */ /* 0x000fc40000400000 */
[----:B--2---:R-:W-:Y:S02]  /*0530*/  FFMA R2, R2, R24, R21 ;  /* 0x0000001802027223 */ /* 0x004fe40000000015 */
[----:B------:R-:W-:-:S03]  /*0540*/  FFMA R9, R9, R23, R20 ;  /* 0x0000001709097223 */ /* 0x000fc60000000014 */
[C---:B------:R-:W-:Y:S02]  /*0550*/  FSETP.GEU.AND P2, PT, R2.reuse, RZ, PT ;  /* 0x000000ff0200720b */ /* 0x040fe40003f4e000 */
[C---:B------:R-:W-:Y:S02]  /*0560*/  FSETP.GEU.AND P1, PT, R9.reuse, RZ, PT ;  /* 0x000000ff0900720b */ /* 0x040fe40003f2e000 */
[----:B------:R-:W-:Y:S02]  /*0570*/  FSEL R8, R2, RZ, P2 ;  /* 0x000000ff02087208 */ /* 0x000fe40001000000 */
[----:B------:R-:W-:Y:S01]  /*0580*/  FSEL R9, R9, RZ, P1 ;  /* 0x000000ff09097208 */ /* 0x000fe20000800000 */
[----:B-1----:R-:W-:Y:S01]  /*0590*/  IMAD.WIDE R4, R3, 0x4, R4 ;  /* 0x0000000403047825 */ /* 0x002fe200078e0204 */
[----:B------:R-:W-:Y:S02]  /*05a0*/  FSETP.GTU.AND P3, PT, R8, RZ, PT ;  /* 0x000000ff0800720b */ /* 0x000fe40003f6c000 */
[----:B------:R-:W-:-:S02]  /*05b0*/  FSETP.GTU.AND P2, PT, R9, RZ, PT ;  /* 0x000000ff0900720b */ /* 0x000fc40003f4c000 */
[----:B------:R-:W-:Y:S02]  /*05c0*/  IADD3 R2, P1, R0, UR6, RZ ;  /* 0x0000000600027c10 */ /* 0x000fe4000ff3e0ff */
[----:B------:R-:W-:Y:S02]  /*05d0*/  SEL R6, RZ, 0x1, P3 ;  /* 0x00000001ff067807 */ /* 0x000fe40001800000 */
[----:B------:R-:W-:Y:S01]  /*05e0*/  SEL R7, RZ, 0x100, P2 ;  /* 0x00000100ff077807 */ /* 0x000fe20001000000 */
[----:B------:R0:W-:Y:S01]  /*05f0*/  @!P0 STG.E.64 desc[UR4][R4.64], R8 ;  /* 0x0000000804008986 */ /* 0x0001e2000c101b04 */
[----:B------:R-:W-:-:S03]  /*0600*/  LEA.HI.X.SX32 R3, R0, UR7, 0x1, P1 ;  /* 0x0000000700037c11 */ /* 0x000fc600088f0eff */
[----:B------:R-:W-:Y:S01]  /*0610*/  IMAD.IADD R7, R6, 0x1, R7 ;  /* 0x0000000106077824 */ /* 0x000fe200078e0207 */
[----:B0-----:R-:W-:Y:S06]  /*0620*/  @P0 EXIT ;  /* 0x000000000000094d */ /* 0x001fec0003800000 */
[----:B------:R-:W-:Y:S01]  /*0630*/  STG.E.U16 desc[UR4][R2.64], R7 ;  /* 0x0000000702007986 */ /* 0x000fe2000c101504 */
[----:B------:R-:W-:Y:S05]  /*0640*/  EXIT ;  /* 0x000000000000794d */ /* 0x000fea0003800000 */
.L_x_0:
[----:B------:R-:W-:-:S00]  /*0650*/  BRA `(.L_x_0) ;  /* 0xfffffffc00fc7947 */ /* 0x000fc0000383ffff */
[----:B------:R-:W-:-:S00]  /*0660*/  NOP ;  /* 0x0000000000007918 */ /* 0x000fc00000000000 */
        /* <DEDUP_REMOVED lines=9> */
.L_x_1:


//--------------------- .nv.global.init           --------------------------
	.section	.nv.global.init,"aw",@progbits
.nv.global.init:
	.type		_$_str,@object
	.size		_$_str,(_$_str_$_2 - _$_str)
_$_str:
        /*0000*/ 	.byte	0x5f, 0x5f, 0x43, 0x55, 0x44, 0x41, 0x5f, 0x46, 0x54, 0x5a, 0x00
	.type		_$_str_$_2,@object
	.size		_$_str_$_2,(.L_1 - _$_str_$_2)
_$_str_$_2:
        /*000b*/ 	.byte	0x5f, 0x5f, 0x43, 0x55, 0x44, 0x41, 0x5f, 0x50, 0x52, 0x45, 0x43, 0x5f, 0x53, 0x51, 0x52, 0x54
        /*001b*/ 	.byte	0x00
.L_1:


//--------------------- .nv.constant0.triton_poi_fused__native_batch_norm_legit_no_training_relu_threshold_backward_2 --------------------------
	.section	.nv.constant0.triton_poi_fused__native_batch_norm_legit_no_training_relu_threshold_backward_2,"a",@progbits
	.sectionflags	@""
	.align	4
.nv.constant0.triton_poi_fused__native_batch_norm_legit_no_training_relu_threshold_backward_2:
	.zero		588
